	.headerflags	@"EF_CUDA_TEXMODE_UNIFIED EF_CUDA_64BIT_ADDRESS EF_CUDA_ACCELERATORS EF_CUDA_SM90 EF_CUDA_VIRTUAL_SM(EF_CUDA_SM90)"
	.elftype	@"ET_EXEC"


//--------------------- .nv.info                  --------------------------
	.section	.nv.info,"",@"SHT_CUDA_INFO"
	.align	4


	//----- nvinfo : EIATTR_REGCOUNT
	.align		4
        /*0000*/ 	.byte	0x04, 0x2f
        /*0002*/ 	.short	(.L_1 - .L_0)
	.align		4
.L_0:
        /*0004*/ 	.word	index@(triton_per_fused_mean_sub_0)
        /*0008*/ 	.word	0x0000000f


	//----- nvinfo : EIATTR_MIN_STACK_SIZE
	.align		4
.L_1:
        /*000c*/ 	.byte	0x04, 0x12
        /*000e*/ 	.short	(.L_3 - .L_2)
	.align		4
.L_2:
        /*0010*/ 	.word	index@(triton_per_fused_mean_sub_0)
        /*0014*/ 	.word	0x00000000


	//----- nvinfo : EIATTR_FRAME_SIZE
	.align		4
.L_3:
        /*0018*/ 	.byte	0x04, 0x11
        /*001a*/ 	.short	(.L_5 - .L_4)
	.align		4
.L_4:
        /*001c*/ 	.word	index@(triton_per_fused_mean_sub_0)
        /*0020*/ 	.word	0x00000000


	//----- nvinfo : EIATTR_MIN_STACK_SIZE
	.align		4
.L_5:
        /*0024*/ 	.byte	0x04, 0x12
        /*0026*/ 	.short	(.L_7 - .L_6)
	.align		4
.L_6:
        /*0028*/ 	.word	index@(triton_per_fused_mean_sub_0)
        /*002c*/ 	.word	0x00000000
.L_7:


//--------------------- .nv.info.triton_per_fused_mean_sub_0 --------------------------
	.section	.nv.info.triton_per_fused_mean_sub_0,"",@"SHT_CUDA_INFO"
	.sectionflags	@""
	.align	4


	//----- nvinfo : EIATTR_CUDA_API_VERSION
	.align		4
        /*0000*/ 	.byte	0x04, 0x37
        /*0002*/ 	.short	(.L_9 - .L_8)
.L_8:
        /*0004*/ 	.word	0x0000007c


	//----- nvinfo : EIATTR_KPARAM_INFO
	.align		4
.L_9:
        /*0008*/ 	.byte	0x04, 0x17
        /*000a*/ 	.short	(.L_11 - .L_10)
.L_10:
        /*000c*/ 	.word	0x00000000
        /*0010*/ 	.short	0x0003
        /*0012*/ 	.short	0x0014
        /*0014*/ 	.byte	0x00, 0xf0, 0x11, 0x00


	//----- nvinfo : EIATTR_KPARAM_INFO
	.align		4
.L_11:
        /*0018*/ 	.byte	0x04, 0x17
        /*001a*/ 	.short	(.L_13 - .L_12)
.L_12:
        /*001c*/ 	.word	0x00000000
        /*0020*/ 	.short	0x0002
        /*0022*/ 	.short	0x0010
        /*0024*/ 	.byte	0x00, 0xf0, 0x11, 0x00


	//----- nvinfo : EIATTR_KPARAM_INFO
	.align		4
.L_13:
        /*0028*/ 	.byte	0x04, 0x17
        /*002a*/ 	.short	(.L_15 - .L_14)
.L_14:
        /*002c*/ 	.word	0x00000000
        /*0030*/ 	.short	0x0001
        /*0032*/ 	.short	0x0008
        /*0034*/ 	.byte	0x00, 0xf4, 0x21, 0x00


	//----- nvinfo : EIATTR_KPARAM_INFO
	.align		4
.L_15:
        /*0038*/ 	.byte	0x04, 0x17
        /*003a*/ 	.short	(.L_17 - .L_16)
.L_16:
        /*003c*/ 	.word	0x00000000
        /*0040*/ 	.short	0x0000
        /*0042*/ 	.short	0x0000
        /*0044*/ 	.byte	0x00, 0xf4, 0x21, 0x00


	//----- nvinfo : EIATTR_SPARSE_MMA_MASK
	.align		4
.L_17:
        /*0048*/ 	.byte	0x03, 0x50
        /*004a*/ 	.short	0x0000


	//----- nvinfo : EIATTR_MAXREG_COUNT
	.align		4
        /*004c*/ 	.byte	0x03, 0x1b
        /*004e*/ 	.short	0x00ff


	//----- nvinfo : EIATTR_COOP_GROUP_MASK_REGIDS
	.align		4
        /*0050*/ 	.byte	0x04, 0x29
        /*0052*/ 	.short	(.L_19 - .L_18)


	//   ....[0]....
.L_18:
        /*0054*/ 	.word	0xffffffff


	//   ....[1]....
        /*0058*/ 	.word	0xffffffff


	//   ....[2]....
        /*005c*/ 	.word	0xffffffff


	//   ....[3]....
        /*0060*/ 	.word	0xffffffff


	//----- nvinfo : EIATTR_COOP_GROUP_INSTR_OFFSETS
	.align		4
.L_19:
        /*0064*/ 	.byte	0x04, 0x28
        /*0066*/ 	.short	(.L_21 - .L_20)


	//   ....[0]....
.L_20:
        /*0068*/ 	.word	0x00000160


	//   ....[1]....
        /*006c*/ 	.word	0x00000190


	//   ....[2]....
        /*0070*/ 	.word	0x000001b0


	//   ....[3]....
        /*0074*/ 	.word	0x000001d0


	//----- nvinfo : EIATTR_EXIT_INSTR_OFFSETS
	.align		4
.L_21:
        /*0078*/ 	.byte	0x04, 0x1c
        /*007a*/ 	.short	(.L_23 - .L_22)


	//   ....[0]....
.L_22:
        /*007c*/ 	.word	0x00000200


	//   ....[1]....
        /*0080*/ 	.word	0x00000220


	//----- nvinfo : EIATTR_REQNTID
	.align		4
.L_23:
        /*0084*/ 	.byte	0x04, 0x10
        /*0086*/ 	.short	(.L_25 - .L_24)
.L_24:
        /*0088*/ 	.word	0x00000040
        /*008c*/ 	.word	0x00000001
        /*0090*/ 	.word	0x00000001


	//----- nvinfo : EIATTR_CBANK_PARAM_SIZE
	.align		4
.L_25:
        /*0094*/ 	.byte	0x03, 0x19
        /*0096*/ 	.short	0x0018


	//----- nvinfo : EIATTR_PARAM_CBANK
	.align		4
        /*0098*/ 	.byte	0x04, 0x0a
        /*009a*/ 	.short	(.L_27 - .L_26)
	.align		4
.L_26:
        /*009c*/ 	.word	index@(.nv.constant0.triton_per_fused_mean_sub_0)
        /*00a0*/ 	.short	0x0210
        /*00a2*/ 	.short	0x0018


	//----- nvinfo : EIATTR_SW_WAR
	.align		4
.L_27:
        /*00a4*/ 	.byte	0x04, 0x36
        /*00a6*/ 	.short	(.L_29 - .L_28)
.L_28:
        /*00a8*/ 	.word	0x00000008
.L_29:


//--------------------- .nv.callgraph             --------------------------
	.section	.nv.callgraph,"",@"SHT_CUDA_CALLGRAPH"
	.align	4
	.sectionentsize	8
	.align		4
        /*0000*/ 	.word	0x00000000
	.align		4
        /*0004*/ 	.word	0xffffffff
	.align		4
        /*0008*/ 	.word	0x00000000
	.align		4
        /*000c*/ 	.word	0xfffffffe
	.align		4
        /*0010*/ 	.word	0x00000000
	.align		4
        /*0014*/ 	.word	0xfffffffd
	.align		4
        /*0018*/ 	.word	0x00000000
	.align		4
        /*001c*/ 	.word	0xfffffffc


//--------------------- .text.triton_per_fused_mean_sub_0 --------------------------
	.section	.text.triton_per_fused_mean_sub_0,"ax",@progbits
	.align	128
        .global         triton_per_fused_mean_sub_0
        .type           triton_per_fused_mean_sub_0,@function
        .size           triton_per_fused_mean_sub_0,(.L_x_1 - triton_per_fused_mean_sub_0)
        .other          triton_per_fused_mean_sub_0,@"STO_CUDA_ENTRY STV_DEFAULT"
triton_per_fused_mean_sub_0:
.text.triton_per_fused_mean_sub_0:
[----:B------:R-:W0:Y:S02]  /*0000*/  LDC R1, c[0x0][0x28] ;  /* 0x00000a00ff017b82 */ /* 0x000e240000000800 */
[----:B------:R-:W1:Y:S01]  /*0010*/  S2R R12, SR_TID.X ;  /* 0x00000000000c7919 */ /* 0x000e620000002100 */
[----:B------:R-:W2:Y:S01]  /*0020*/  LDC.64 R2, c[0x0][0x210] ;  /* 0x00008400ff027b82 */ /* 0x000ea20000000a00 */
[----:B------:R-:W-:Y:S01]  /*0030*/  ULDC.64 UR4, c[0x0][0x208] ;  /* 0x0000820000047ab9 */ /* 0x000fe20000000a00 */
[----:B------:R-:W3:Y:S06]  /*0040*/  S2R R11, SR_CTAID.X ;  /* 0x00000000000b7919 */ /* 0x000eec0000002500 */
[----:B------:R-:W4:Y:S01]  /*0050*/  LDC.64 R4, c[0x0][0x218] ;  /* 0x00008600ff047b82 */ /* 0x000f220000000a00 */
[----:B-1----:R-:W-:-:S02]  /*0060*/  LOP3.LUT R0, R12, 0xf, RZ, 0xc0, !PT ;  /* 0x0000000f0c007812 */ /* 0x002fc400078ec0ff */
[----:B---3--:R-:W-:-:S03]  /*0070*/  LEA.HI R6, R11, R11, RZ, 0x1 ;  /* 0x0000000b0b067211 */ /* 0x008fc600078f08ff */
[C---:B------:R-:W-:Y:S01]  /*0080*/  IMAD R9, R11.reuse, 0x10, R0 ;  /* 0x000000100b097824 */ /* 0x040fe200078e0200 */
[----:B------:R-:W-:Y:S01]  /*0090*/  ISETP.GE.AND P0, PT, R11, 0x8, PT ;  /* 0x000000080b00780c */ /* 0x000fe20003f06270 */
[----:B------:R-:W-:Y:S01]  /*00a0*/  HFMA2.MMA R0, -RZ, RZ, 0, 0 ;  /* 0x00000000ff007435 */ /* 0x000fe200000001ff */
[----:B------:R-:W-:Y:S01]  /*00b0*/  LOP3.LUT R6, R6, 0xfffffffe, RZ, 0xc0, !PT ;  /* 0xfffffffe06067812 */ /* 0x000fe200078ec0ff */
[----:B--2---:R-:W-:-:S04]  /*00c0*/  IMAD.WIDE R2, R9, 0x4, R2 ;  /* 0x0000000409027825 */ /* 0x004fc800078e0202 */
[----:B------:R-:W-:Y:S01]  /*00d0*/  IMAD.IADD R7, R11, 0x1, -R6 ;  /* 0x000000010b077824 */ /* 0x000fe200078e0a06 */
[----:B------:R-:W-:-:S03]  /*00e0*/  MOV R6, RZ ;  /* 0x000000ff00067202 */ /* 0x000fc60000000f00 */
[----:B----4-:R-:W-:Y:S02]  /*00f0*/  IMAD.WIDE R4, R7, 0x4, R4 ;  /* 0x0000000407047825 */ /* 0x010fe400078e0204 */
[----:B------:R-:W2:Y:S04]  /*0100*/  @!P0 LDG.E R0, desc[UR4][R2.64] ;  /* 0x0000000402008981 */ /* 0x000ea8000c1e1900 */
[----:B------:R-:W3:Y:S01]  /*0110*/  @!P0 LDG.E.EL R6, desc[UR4][R4.64] ;  /* 0x0000000404068981 */ /* 0x000ee2000c2e1900 */
[----:B--2---:R-:W-:-:S05]  /*0120*/  SEL R7, R0, RZ, !P0 ;  /* 0x000000ff00077207 */ /* 0x004fca0004000000 */
[----:B---3--:R-:W-:-:S05]  /*0130*/  FADD R6, R7, R6 ;  /* 0x0000000607067221 */ /* 0x008fca0000000000 */
[----:B------:R-:W-:Y:S02]  /*0140*/  FSEL R0, R6, RZ, !P0 ;  /* 0x000000ff06007208 */ /* 0x000fe40004000000 */
[----:B------:R-:W-:-:S03]  /*0150*/  LOP3.LUT P0, RZ, R12, 0x30, RZ, 0xc0, !PT ;  /* 0x000000300cff7812 */ /* 0x000fc6000780c0ff */
[----:B------:R-:W1:Y:S01]  /*0160*/  SHFL.BFLY PT, R7, R0, 0x8, 0x1f ;  /* 0x0d001f0000077f89 */ /* 0x000e6200000e0000 */
[----:B------:R-:W-:Y:S01]  /*0170*/  ISETP.LT.AND P0, PT, R11, 0x8, !P0 ;  /* 0x000000080b00780c */ /* 0x000fe20004701270 */
[----:B-1----:R-:W-:-:S05]  /*0180*/  FADD R7, R0, R7 ;  /* 0x0000000700077221 */ /* 0x002fca0000000000 */
[----:B------:R-:W1:Y:S02]  /*0190*/  SHFL.BFLY PT, R8, R7, 0x4, 0x1f ;  /* 0x0c801f0007087f89 */ /* 0x000e6400000e0000 */
[----:B-1----:R-:W-:-:S05]  /*01a0*/  FADD R8, R7, R8 ;  /* 0x0000000807087221 */ /* 0x002fca0000000000 */
[----:B------:R-:W1:Y:S02]  /*01b0*/  SHFL.BFLY PT, R9, R8, 0x2, 0x1f ;  /* 0x0c401f0008097f89 */ /* 0x000e6400000e0000 */
[----:B-1----:R-:W-:-:S05]  /*01c0*/  FADD R9, R8, R9 ;  /* 0x0000000908097221 */ /* 0x002fca0000000000 */
[----:B------:R-:W1:Y:S02]  /*01d0*/  SHFL.BFLY PT, R10, R9, 0x1, 0x1f ;  /* 0x0c201f00090a7f89 */ /* 0x000e6400000e0000 */
[----:B-1----:R-:W-:-:S04]  /*01e0*/  FADD R5, R9, R10 ;  /* 0x0000000a09057221 */ /* 0x002fc80000000000 */
[----:B------:R-:W-:Y:S01]  /*01f0*/  FFMA R5, R5, -0.0625, R6 ;  /* 0xbd80000005057823 */ /* 0x000fe20000000006 */
[----:B------:R-:W-:Y:S06]  /*0200*/  @!P0 EXIT ;  /* 0x000000000000894d */ /* 0x000fec0003800000 */
[----:B------:R-:W-:Y:S01]  /*0210*/  STG.E desc[UR4][R2.64], R5 ;  /* 0x0000000502007986 */ /* 0x000fe2000c101904 */
[----:B------:R-:W-:Y:S05]  /*0220*/  EXIT ;  /* 0x000000000000794d */ /* 0x000fea0003800000 */
.L_x_0:
[----:B------:R-:W-:-:S00]  /*0230*/  BRA `(.L_x_0) ;  /* 0xfffffffc00fc7947 */ /* 0x000fc0000383ffff */
[----:B------:R-:W-:-:S00]  /*0240*/  NOP ;  /* 0x0000000000007918 */ /* 0x000fc00000000000 */
        /* <DEDUP_REMOVED lines=11> */
.L_x_1:


//--------------------- .nv.constant0.triton_per_fused_mean_sub_0 --------------------------
	.section	.nv.constant0.triton_per_fused_mean_sub_0,"a",@progbits
	.sectionflags	@""
	.align	4
.nv.constant0.triton_per_fused_mean_sub_0:
	.zero		552
